//
// Generated by NVIDIA NVVM Compiler
//
// Compiler Build ID: CL-36424714
// Cuda compilation tools, release 13.0, V13.0.88
// Based on NVVM 20.0.0
//

.version 9.0
.target sm_100
.address_size 64

	// .globl	_Z11convolutionPjmS_Pimmjji

.visible .entry _Z11convolutionPjmS_Pimmjji(
	.param .u64 .ptr .align 1 _Z11convolutionPjmS_Pimmjji_param_0,
	.param .u64 _Z11convolutionPjmS_Pimmjji_param_1,
	.param .u64 .ptr .align 1 _Z11convolutionPjmS_Pimmjji_param_2,
	.param .u64 .ptr .align 1 _Z11convolutionPjmS_Pimmjji_param_3,
	.param .u64 _Z11convolutionPjmS_Pimmjji_param_4,
	.param .u64 _Z11convolutionPjmS_Pimmjji_param_5,
	.param .u32 _Z11convolutionPjmS_Pimmjji_param_6,
	.param .u32 _Z11convolutionPjmS_Pimmjji_param_7,
	.param .u32 _Z11convolutionPjmS_Pimmjji_param_8
)
{
	.reg .pred 	%p<10>;
	.reg .b32 	%r<111>;
	.reg .b64 	%rd<24>;

	ld.param.u64 	%rd8, [_Z11convolutionPjmS_Pimmjji_param_0];
	ld.param.u64 	%rd9, [_Z11convolutionPjmS_Pimmjji_param_1];
	ld.param.u64 	%rd10, [_Z11convolutionPjmS_Pimmjji_param_2];
	ld.param.u64 	%rd13, [_Z11convolutionPjmS_Pimmjji_param_3];
	ld.param.u64 	%rd11, [_Z11convolutionPjmS_Pimmjji_param_4];
	ld.param.u64 	%rd12, [_Z11convolutionPjmS_Pimmjji_param_5];
	ld.param.u32 	%r12, [_Z11convolutionPjmS_Pimmjji_param_6];
	ld.param.u32 	%r13, [_Z11convolutionPjmS_Pimmjji_param_7];
	ld.param.u32 	%r11, [_Z11convolutionPjmS_Pimmjji_param_8];
	cvta.to.global.u64 	%rd1, %rd13;
	mov.u32 	%r14, %ntid.y;
	mov.u32 	%r15, %ctaid.y;
	mov.u32 	%r16, %tid.y;
	mad.lo.s32 	%r1, %r14, %r15, %r16;
	mov.u32 	%r17, %ntid.x;
	mov.u32 	%r18, %ctaid.x;
	mov.u32 	%r19, %tid.x;
	mad.lo.s32 	%r2, %r17, %r18, %r19;
	setp.ge.u32 	%p1, %r1, %r13;
	setp.ge.u32 	%p2, %r2, %r12;
	or.pred  	%p3, %p2, %p1;
	@%p3 bra 	$L__BB0_13;
	cvta.to.global.u64 	%rd14, %rd10;
	cvta.to.global.u64 	%rd15, %rd8;
	cvt.u64.u32 	%rd16, %r1;
	mad.lo.s64 	%rd17, %rd9, %rd16, %rd15;
	mul.wide.s32 	%rd18, %r2, 4;
	add.s64 	%rd2, %rd17, %rd18;
	mov.b32 	%r109, -16777216;
	st.global.u32 	[%rd2], %r109;
	add.s32 	%r21, %r1, 2;
	cvt.u64.u32 	%rd19, %r21;
	mad.lo.s64 	%rd20, %rd11, %rd19, %rd14;
	add.s64 	%rd3, %rd20, %rd18;
	ld.global.u8 	%r22, [%rd3+8];
	ld.global.u32 	%r23, [%rd1];
	mul.lo.s32 	%r24, %r22, %r23;
	ld.global.u8 	%r25, [%rd3+4];
	ld.global.u32 	%r26, [%rd1+4];
	mad.lo.s32 	%r27, %r25, %r26, %r24;
	ld.global.u8 	%r28, [%rd3];
	ld.global.u32 	%r29, [%rd1+8];
	mad.lo.s32 	%r30, %r28, %r29, %r27;
	add.s32 	%r31, %r1, 1;
	cvt.u64.u32 	%rd21, %r31;
	mad.lo.s64 	%rd22, %rd11, %rd21, %rd14;
	add.s64 	%rd4, %rd1, %rd12;
	add.s64 	%rd5, %rd22, %rd18;
	ld.global.u8 	%r32, [%rd5+8];
	ld.global.u32 	%r33, [%rd4];
	mad.lo.s32 	%r34, %r32, %r33, %r30;
	ld.global.u8 	%r35, [%rd5+4];
	ld.global.u32 	%r36, [%rd4+4];
	mad.lo.s32 	%r37, %r35, %r36, %r34;
	ld.global.u8 	%r38, [%rd5];
	ld.global.u32 	%r39, [%rd4+8];
	mad.lo.s32 	%r40, %r38, %r39, %r37;
	mad.lo.s64 	%rd23, %rd11, %rd16, %rd14;
	add.s64 	%rd6, %rd4, %rd12;
	add.s64 	%rd7, %rd23, %rd18;
	ld.global.u8 	%r41, [%rd7+8];
	ld.global.u32 	%r42, [%rd6];
	mad.lo.s32 	%r43, %r41, %r42, %r40;
	ld.global.u8 	%r44, [%rd7+4];
	ld.global.u32 	%r45, [%rd6+4];
	mad.lo.s32 	%r46, %r44, %r45, %r43;
	ld.global.u8 	%r47, [%rd7];
	ld.global.u32 	%r48, [%rd6+8];
	mad.lo.s32 	%r49, %r47, %r48, %r46;
	div.s32 	%r3, %r49, %r11;
	setp.lt.s32 	%p4, %r3, 0;
	@%p4 bra 	$L__BB0_5;
	setp.lt.u32 	%p5, %r3, 256;
	@%p5 bra 	$L__BB0_4;
	mov.b32 	%r109, -16776961;
	st.global.u32 	[%rd2], %r109;
	bra.uni 	$L__BB0_5;
$L__BB0_4:
	or.b32  	%r109, %r3, -16777216;
	st.global.u32 	[%rd2], %r109;
$L__BB0_5:
	ld.global.u8 	%r51, [%rd3+9];
	ld.global.u32 	%r52, [%rd1];
	mul.lo.s32 	%r53, %r51, %r52;
	ld.global.u8 	%r54, [%rd3+5];
	ld.global.u32 	%r55, [%rd1+4];
	mad.lo.s32 	%r56, %r54, %r55, %r53;
	ld.global.u8 	%r57, [%rd3+1];
	ld.global.u32 	%r58, [%rd1+8];
	mad.lo.s32 	%r59, %r57, %r58, %r56;
	ld.global.u8 	%r60, [%rd5+9];
	ld.global.u32 	%r61, [%rd4];
	mad.lo.s32 	%r62, %r60, %r61, %r59;
	ld.global.u8 	%r63, [%rd5+5];
	ld.global.u32 	%r64, [%rd4+4];
	mad.lo.s32 	%r65, %r63, %r64, %r62;
	ld.global.u8 	%r66, [%rd5+1];
	ld.global.u32 	%r67, [%rd4+8];
	mad.lo.s32 	%r68, %r66, %r67, %r65;
	ld.global.u8 	%r69, [%rd7+9];
	ld.global.u32 	%r70, [%rd6];
	mad.lo.s32 	%r71, %r69, %r70, %r68;
	ld.global.u8 	%r72, [%rd7+5];
	ld.global.u32 	%r73, [%rd6+4];
	mad.lo.s32 	%r74, %r72, %r73, %r71;
	ld.global.u8 	%r75, [%rd7+1];
	ld.global.u32 	%r76, [%rd6+8];
	mad.lo.s32 	%r77, %r75, %r76, %r74;
	div.s32 	%r6, %r77, %r11;
	setp.lt.s32 	%p6, %r6, 0;
	@%p6 bra 	$L__BB0_9;
	setp.gt.u32 	%p7, %r6, 255;
	@%p7 bra 	$L__BB0_8;
	shl.b32 	%r78, %r6, 8;
	or.b32  	%r109, %r109, %r78;
	st.global.u32 	[%rd2], %r109;
	bra.uni 	$L__BB0_9;
$L__BB0_8:
	or.b32  	%r109, %r109, 65280;
	st.global.u32 	[%rd2], %r109;
$L__BB0_9:
	ld.global.u8 	%r79, [%rd3+10];
	ld.global.u32 	%r80, [%rd1];
	mul.lo.s32 	%r81, %r79, %r80;
	ld.global.u8 	%r82, [%rd3+6];
	ld.global.u32 	%r83, [%rd1+4];
	mad.lo.s32 	%r84, %r82, %r83, %r81;
	ld.global.u8 	%r85, [%rd3+2];
	ld.global.u32 	%r86, [%rd1+8];
	mad.lo.s32 	%r87, %r85, %r86, %r84;
	ld.global.u8 	%r88, [%rd5+10];
	ld.global.u32 	%r89, [%rd4];
	mad.lo.s32 	%r90, %r88, %r89, %r87;
	ld.global.u8 	%r91, [%rd5+6];
	ld.global.u32 	%r92, [%rd4+4];
	mad.lo.s32 	%r93, %r91, %r92, %r90;
	ld.global.u8 	%r94, [%rd5+2];
	ld.global.u32 	%r95, [%rd4+8];
	mad.lo.s32 	%r96, %r94, %r95, %r93;
	ld.global.u8 	%r97, [%rd7+10];
	ld.global.u32 	%r98, [%rd6];
	mad.lo.s32 	%r99, %r97, %r98, %r96;
	ld.global.u8 	%r100, [%rd7+6];
	ld.global.u32 	%r101, [%rd6+4];
	mad.lo.s32 	%r102, %r100, %r101, %r99;
	ld.global.u8 	%r103, [%rd7+2];
	ld.global.u32 	%r104, [%rd6+8];
	mad.lo.s32 	%r105, %r103, %r104, %r102;
	div.s32 	%r10, %r105, %r11;
	setp.lt.s32 	%p8, %r10, 0;
	@%p8 bra 	$L__BB0_13;
	setp.gt.u32 	%p9, %r10, 255;
	@%p9 bra 	$L__BB0_12;
	shl.b32 	%r106, %r10, 16;
	or.b32  	%r107, %r109, %r106;
	st.global.u32 	[%rd2], %r107;
	bra.uni 	$L__BB0_13;
$L__BB0_12:
	or.b32  	%r108, %r109, 16711680;
	st.global.u32 	[%rd2], %r108;
$L__BB0_13:
	ret;

}


// ===== COMPILED SASS (sm_100) =====

	.target	sm_100

	.elftype	@"ET_EXEC"


//--------------------- .note.nv.tkinfo           --------------------------
	.section	.note.nv.tkinfo,"",@"SHT_NOTE"
	.sectionflags	@"SHF_NOTE_NV_TKINFO"
	.tkinfo
        /*0018*/ 	.word	0x00000002
        /*0030*/ 	.string	""
        /*0030*/ 	.string	"ptxas"
        /*0030*/ 	.string	"Cuda compilation tools, release 13.0, V13.0.88"
        /*0030*/ 	.string	"Build cuda_13.0.r13.0/compiler.36424714_0"
        /*0030*/ 	.string	"-arch sm_100 -m 64 "



//--------------------- .note.nv.cuinfo           --------------------------
	.section	.note.nv.cuinfo,"",@"SHT_NOTE"
	.sectionflags	@"SHF_NOTE_NV_CUINFO"
        /*0018*/ 	.short	0x0002
        /*001a*/ 	.short	0x0064
        /*001c*/ 	.short	0x0082
	.zero		2


//--------------------- .nv.info                  --------------------------
	.section	.nv.info,"",@"SHT_CUDA_INFO"
	.align	4


	//----- nvinfo : EIATTR_REGCOUNT
	.align		4
        /*0000*/ 	.byte	0x04, 0x2f
        /*0002*/ 	.short	(.L_1 - .L_0)
	.align		4
.L_0:
        /*0004*/ 	.word	index@(_Z11convolutionPjmS_Pimmjji)
        /*0008*/ 	.word	0x00000020


	//----- nvinfo : EIATTR_FRAME_SIZE
	.align		4
.L_1:
        /*000c*/ 	.byte	0x04, 0x11
        /*000e*/ 	.short	(.L_3 - .L_2)
	.align		4
.L_2:
        /*0010*/ 	.word	index@(_Z11convolutionPjmS_Pimmjji)
        /*0014*/ 	.word	0x00000000


	//----- nvinfo : EIATTR_MIN_STACK_SIZE
	.align		4
.L_3:
        /*0018*/ 	.byte	0x04, 0x12
        /*001a*/ 	.short	(.L_5 - .L_4)
	.align		4
.L_4:
        /*001c*/ 	.word	index@(_Z11convolutionPjmS_Pimmjji)
        /*0020*/ 	.word	0x00000000
.L_5:


//--------------------- .nv.compat                --------------------------
	.section	.nv.compat,"",@"SHT_CUDA_COMPAT_INFO"
	.align	4
        /*0000*/ 	.byte	0x02, 0x09, 0x00, 0x00, 0x02, 0x02, 0x01, 0x00, 0x02, 0x05, 0x05, 0x00, 0x03, 0x07, 0x01, 0x01
        /*0010*/ 	.byte	0x02, 0x03, 0x00, 0x00, 0x02, 0x06, 0x01, 0x00, 0x04, 0x0b, 0x08, 0x00, 0x09, 0x00, 0x00, 0x00
        /*0020*/ 	.byte	0x00, 0x00, 0x00, 0x00


//--------------------- .nv.info._Z11convolutionPjmS_Pimmjji --------------------------
	.section	.nv.info._Z11convolutionPjmS_Pimmjji,"",@"SHT_CUDA_INFO"
	.sectionflags	@""
	.align	4


	//----- nvinfo : EIATTR_CUDA_API_VERSION
	.align		4
        /*0000*/ 	.byte	0x04, 0x37
        /*0002*/ 	.short	(.L_7 - .L_6)
.L_6:
        /*0004*/ 	.word	0x00000082


	//----- nvinfo : EIATTR_KPARAM_INFO
	.align		4
.L_7:
        /*0008*/ 	.byte	0x04, 0x17
        /*000a*/ 	.short	(.L_9 - .L_8)
.L_8:
        /*000c*/ 	.word	0x00000000
        /*0010*/ 	.short	0x0008
        /*0012*/ 	.short	0x0038
        /*0014*/ 	.byte	0x00, 0xf0, 0x11, 0x00


	//----- nvinfo : EIATTR_KPARAM_INFO
	.align		4
.L_9:
        /*0018*/ 	.byte	0x04, 0x17
        /*001a*/ 	.short	(.L_11 - .L_10)
.L_10:
        /*001c*/ 	.word	0x00000000
        /*0020*/ 	.short	0x0007
        /*0022*/ 	.short	0x0034
        /*0024*/ 	.byte	0x00, 0xf0, 0x11, 0x00


	//----- nvinfo : EIATTR_KPARAM_INFO
	.align		4
.L_11:
        /*0028*/ 	.byte	0x04, 0x17
        /*002a*/ 	.short	(.L_13 - .L_12)
.L_12:
        /*002c*/ 	.word	0x00000000
        /*0030*/ 	.short	0x0006
        /*0032*/ 	.short	0x0030
        /*0034*/ 	.byte	0x00, 0xf0, 0x11, 0x00


	//----- nvinfo : EIATTR_KPARAM_INFO
	.align		4
.L_13:
        /*0038*/ 	.byte	0x04, 0x17
        /*003a*/ 	.short	(.L_15 - .L_14)
.L_14:
        /*003c*/ 	.word	0x00000000
        /*0040*/ 	.short	0x0005
        /*0042*/ 	.short	0x0028
        /*0044*/ 	.byte	0x00, 0xf0, 0x21, 0x00


	//----- nvinfo : EIATTR_KPARAM_INFO
	.align		4
.L_15:
        /*0048*/ 	.byte	0x04, 0x17
        /*004a*/ 	.short	(.L_17 - .L_16)
.L_16:
        /*004c*/ 	.word	0x00000000
        /*0050*/ 	.short	0x0004
        /*0052*/ 	.short	0x0020
        /*0054*/ 	.byte	0x00, 0xf0, 0x21, 0x00


	//----- nvinfo : EIATTR_KPARAM_INFO
	.align		4
.L_17:
        /*0058*/ 	.byte	0x04, 0x17
        /*005a*/ 	.short	(.L_19 - .L_18)
.L_18:
        /*005c*/ 	.word	0x00000000
        /*0060*/ 	.short	0x0003
        /*0062*/ 	.short	0x0018
        /*0064*/ 	.byte	0x00, 0xf5, 0x21, 0x00


	//----- nvinfo : EIATTR_KPARAM_INFO
	.align		4
.L_19:
        /*0068*/ 	.byte	0x04, 0x17
        /*006a*/ 	.short	(.L_21 - .L_20)
.L_20:
        /*006c*/ 	.word	0x00000000
        /*0070*/ 	.short	0x0002
        /*0072*/ 	.short	0x0010
        /*0074*/ 	.byte	0x00, 0xf5, 0x21, 0x00


	//----- nvinfo : EIATTR_KPARAM_INFO
	.align		4
.L_21:
        /*0078*/ 	.byte	0x04, 0x17
        /*007a*/ 	.short	(.L_23 - .L_22)
.L_22:
        /*007c*/ 	.word	0x00000000
        /*0080*/ 	.short	0x0001
        /*0082*/ 	.short	0x0008
        /*0084*/ 	.byte	0x00, 0xf0, 0x21, 0x00


	//----- nvinfo : EIATTR_KPARAM_INFO
	.align		4
.L_23:
        /*0088*/ 	.byte	0x04, 0x17
        /*008a*/ 	.short	(.L_25 - .L_24)
.L_24:
        /*008c*/ 	.word	0x00000000
        /*0090*/ 	.short	0x0000
        /*0092*/ 	.short	0x0000
        /*0094*/ 	.byte	0x00, 0xf5, 0x21, 0x00


	//----- nvinfo : EIATTR_SPARSE_MMA_MASK
	.align		4
.L_25:
        /*0098*/ 	.byte	0x03, 0x50
        /*009a*/ 	.short	0x0000


	//----- nvinfo : EIATTR_MAXREG_COUNT
	.align		4
        /*009c*/ 	.byte	0x03, 0x1b
        /*009e*/ 	.short	0x00ff


	//----- nvinfo : EIATTR_MERCURY_ISA_VERSION
	.align		4
        /*00a0*/ 	.byte	0x03, 0x5f
        /*00a2*/ 	.short	0x0101


	//----- nvinfo : EIATTR_VRC_CTA_INIT_COUNT
	.align		4
        /*00a4*/ 	.byte	0x02, 0x4a
	.zero		1
	.zero		1


	//----- nvinfo : EIATTR_EXIT_INSTR_OFFSETS
	.align		4
        /*00a8*/ 	.byte	0x04, 0x1c
        /*00aa*/ 	.short	(.L_27 - .L_26)


	//   ....[0]....
.L_26:
        /*00ac*/ 	.word	0x000000c0


	//   ....[1]....
        /*00b0*/ 	.word	0x00000ca0


	//   ....[2]....
        /*00b4*/ 	.word	0x00000cf0


	//   ....[3]....
        /*00b8*/ 	.word	0x00000d20


	//----- nvinfo : EIATTR_CRS_STACK_SIZE
	.align		4
.L_27:
        /*00bc*/ 	.byte	0x04, 0x1e
        /*00be*/ 	.short	(.L_29 - .L_28)
.L_28:
        /*00c0*/ 	.word	0x00000000


	//----- nvinfo : EIATTR_CBANK_PARAM_SIZE
	.align		4
.L_29:
        /*00c4*/ 	.byte	0x03, 0x19
        /*00c6*/ 	.short	0x003c


	//----- nvinfo : EIATTR_PARAM_CBANK
	.align		4
        /*00c8*/ 	.byte	0x04, 0x0a
        /*00ca*/ 	.short	(.L_31 - .L_30)
	.align		4
.L_30:
        /*00cc*/ 	.word	index@(.nv.constant0._Z11convolutionPjmS_Pimmjji)
        /*00d0*/ 	.short	0x0380
        /*00d2*/ 	.short	0x003c


	//----- nvinfo : EIATTR_SW_WAR
	.align		4
.L_31:
        /*00d4*/ 	.byte	0x04, 0x36
        /*00d6*/ 	.short	(.L_33 - .L_32)
.L_32:
        /*00d8*/ 	.word	0x00000008
.L_33:


//--------------------- .nv.callgraph             --------------------------
	.section	.nv.callgraph,"",@"SHT_CUDA_CALLGRAPH"
	.align	4
	.sectionentsize	8
	.align		4
        /*0000*/ 	.word	0x00000000
	.align		4
        /*0004*/ 	.word	0xffffffff
	.align		4
        /*0008*/ 	.word	0x00000000
	.align		4
        /*000c*/ 	.word	0xfffffffe
	.align		4
        /*0010*/ 	.word	0x00000000
	.align		4
        /*0014*/ 	.word	0xfffffffd
	.align		4
        /*0018*/ 	.word	0x00000000
	.align		4
        /*001c*/ 	.word	0xfffffffc


//--------------------- .text._Z11convolutionPjmS_Pimmjji --------------------------
	.section	.text._Z11convolutionPjmS_Pimmjji,"ax",@progbits
	.align	128
        .global         _Z11convolutionPjmS_Pimmjji
        .type           _Z11convolutionPjmS_Pimmjji,@function
        .size           _Z11convolutionPjmS_Pimmjji,(.L_x_5 - _Z11convolutionPjmS_Pimmjji)
        .other          _Z11convolutionPjmS_Pimmjji,@"STO_CUDA_ENTRY STV_DEFAULT"
_Z11convolutionPjmS_Pimmjji:
.text._Z11convolutionPjmS_Pimmjji:
[----:B------:R-:W-:Y:S01]  /*0000*/  LDC R1, c[0x0][0x37c] ;  /* 0x0000df00ff017b82 */ /* 0x000fe20000000800 */
[----:B------:R-:W0:Y:S01]  /*0010*/  S2R R27, SR_CTAID.Y ;  /* 0x00000000001b7919 */ /* 0x000e220000002600 */
[----:B------:R-:W0:Y:S01]  /*0020*/  LDCU UR4, c[0x0][0x364] ;  /* 0x00006c80ff0477ac */ /* 0x000e220008000800 */
[----:B------:R-:W0:Y:S01]  /*0030*/  S2R R0, SR_TID.Y ;  /* 0x0000000000007919 */ /* 0x000e220000002200 */
[----:B------:R-:W1:Y:S01]  /*0040*/  LDCU UR5, c[0x0][0x360] ;  /* 0x00006c00ff0577ac */ /* 0x000e620008000800 */
[----:B------:R-:W1:Y:S01]  /*0050*/  S2R R25, SR_CTAID.X ;  /* 0x0000000000197919 */ /* 0x000e620000002500 */
[----:B------:R-:W2:Y:S01]  /*0060*/  LDCU.64 UR6, c[0x0][0x3b0] ;  /* 0x00007600ff0677ac */ /* 0x000ea20008000a00 */
[----:B------:R-:W1:Y:S01]  /*0070*/  S2R R2, SR_TID.X ;  /* 0x0000000000027919 */ /* 0x000e620000002100 */
[----:B0-----:R-:W-:-:S05]  /*0080*/  IMAD R27, R27, UR4, R0 ;  /* 0x000000041b1b7c24 */ /* 0x001fca000f8e0200 */
[----:B--2---:R-:W-:Y:S01]  /*0090*/  ISETP.GE.U32.AND P0, PT, R27, UR7, PT ;  /* 0x000000071b007c0c */ /* 0x004fe2000bf06070 */
[----:B-1----:R-:W-:-:S05]  /*00a0*/  IMAD R25, R25, UR5, R2 ;  /* 0x0000000519197c24 */ /* 0x002fca000f8e0202 */
[----:B------:R-:W-:-:S13]  /*00b0*/  ISETP.GE.U32.OR P0, PT, R25, UR6, P0 ;  /* 0x0000000619007c0c */ /* 0x000fda0008706470 */
[----:B------:R-:W-:Y:S05]  /*00c0*/  @P0 EXIT ;  /* 0x000000000000094d */ /* 0x000fea0003800000 */
[----:B------:R-:W0:Y:S01]  /*00d0*/  LDC.64 R6, c[0x0][0x380] ;  /* 0x0000e000ff067b82 */ /* 0x000e220000000a00 */
[----:B------:R-:W0:Y:S01]  /*00e0*/  LDCU.64 UR8, c[0x0][0x388] ;  /* 0x00007100ff0877ac */ /* 0x000e220008000a00 */
[C---:B------:R-:W-:Y:S01]  /*00f0*/  IADD3 R11, PT, PT, R27.reuse, 0x2, RZ ;  /* 0x000000021b0b7810 */ /* 0x040fe20007ffe0ff */
[----:B------:R-:W-:Y:S01]  /*0100*/  IMAD.MOV.U32 R15, RZ, RZ, -0x1000000 ;  /* 0xff000000ff0f7424 */ /* 0x000fe200078e00ff */
[C---:B------:R-:W-:Y:S01]  /*0110*/  IADD3 R13, PT, PT, R27.reuse, 0x1, RZ ;  /* 0x000000011b0d7810 */ /* 0x040fe20007ffe0ff */
[----:B------:R-:W1:Y:S03]  /*0120*/  LDCU.128 UR12, c[0x0][0x3a0] ;  /* 0x00007400ff0c77ac */ /* 0x000e660008000c00 */
[----:B------:R-:W2:Y:S01]  /*0130*/  LDC.64 R2, c[0x0][0x390] ;  /* 0x0000e400ff027b82 */ /* 0x000ea20000000a00 */
[----:B------:R-:W1:Y:S01]  /*0140*/  LDCU.64 UR4, c[0x0][0x398] ;  /* 0x00007300ff0477ac */ /* 0x000e620008000a00 */
[----:B------:R-:W3:Y:S06]  /*0150*/  LDCU.64 UR6, c[0x0][0x358] ;  /* 0x00006b00ff0677ac */ /* 0x000eec0008000a00 */
[----:B------:R-:W4:Y:S01]  /*0160*/  LDC.64 R4, c[0x0][0x398] ;  /* 0x0000e600ff047b82 */ /* 0x000f220000000a00 */
[----:B0-----:R-:W-:Y:S01]  /*0170*/  IMAD.WIDE.U32 R6, R27, UR8, R6 ;  /* 0x000000081b067c25 */ /* 0x001fe2000f8e0006 */
[----:B-1----:R-:W-:-:S03]  /*0180*/  UIADD3 UR4, UP0, UPT, UR4, UR14, URZ ;  /* 0x0000000e04047290 */ /* 0x002fc6000ff1e0ff */
[----:B------:R-:W-:Y:S02]  /*0190*/  IMAD R7, R27, UR9, R7 ;  /* 0x000000091b077c24 */ /* 0x000fe4000f8e0207 */
[----:B--2---:R-:W-:-:S04]  /*01a0*/  IMAD.WIDE.U32 R8, R11, UR12, R2 ;  /* 0x0000000c0b087c25 */ /* 0x004fc8000f8e0002 */
[----:B------:R-:W-:Y:S02]  /*01b0*/  IMAD R9, R11, UR13, R9 ;  /* 0x0000000d0b097c24 */ /* 0x000fe4000f8e0209 */
[----:B------:R-:W-:-:S04]  /*01c0*/  IMAD.WIDE R6, R25, 0x4, R6 ;  /* 0x0000000419067825 */ /* 0x000fc800078e0206 */
[----:B------:R-:W-:Y:S01]  /*01d0*/  IMAD.WIDE R8, R25, 0x4, R8 ;  /* 0x0000000419087825 */ /* 0x000fe200078e0208 */
[----:B---3--:R0:W-:Y:S03]  /*01e0*/  STG.E desc[UR6][R6.64], R15 ;  /* 0x0000000f06007986 */ /* 0x0081e6000c101906 */
[C---:B------:R-:W-:Y:S01]  /*01f0*/  IMAD.WIDE.U32 R10, R13.reuse, UR12, R2 ;  /* 0x0000000c0d0a7c25 */ /* 0x040fe2000f8e0002 */
[----:B------:R-:W2:Y:S01]  /*0200*/  LDG.E.U8 R22, desc[UR6][R8.64+0x8] ;  /* 0x0000080608167981 */ /* 0x000ea2000c1e1100 */
[----:B------:R-:W-:Y:S02]  /*0210*/  UIADD3.X UR5, UPT, UPT, UR5, UR15, URZ, UP0, !UPT ;  /* 0x0000000f05057290 */ /* 0x000fe400087fe4ff */
[----:B------:R-:W-:Y:S01]  /*0220*/  IMAD R13, R13, UR13, R11 ;  /* 0x0000000d0d0d7c24 */ /* 0x000fe2000f8e020b */
[----:B----4-:R-:W2:Y:S01]  /*0230*/  LDG.E R29, desc[UR6][R4.64] ;  /* 0x00000006041d7981 */ /* 0x010ea2000c1e1900 */
[----:B------:R-:W-:-:S03]  /*0240*/  MOV R12, R10 ;  /* 0x0000000a000c7202 */ /* 0x000fc60000000f00 */
[----:B------:R-:W3:Y:S01]  /*0250*/  LDG.E.U8 R0, desc[UR6][R8.64+0x4] ;  /* 0x0000040608007981 */ /* 0x000ee2000c1e1100 */
[----:B------:R-:W-:-:S03]  /*0260*/  MOV R10, UR4 ;  /* 0x00000004000a7c02 */ /* 0x000fc60008000f00 */
[----:B------:R-:W3:Y:S01]  /*0270*/  LDG.E R17, desc[UR6][R4.64+0x4] ;  /* 0x0000040604117981 */ /* 0x000ee2000c1e1900 */
[----:B------:R-:W-:Y:S02]  /*0280*/  IMAD.U32 R11, RZ, RZ, UR5 ;  /* 0x00000005ff0b7e24 */ /* 0x000fe4000f8e00ff */
[----:B------:R-:W-:Y:S01]  /*0290*/  IMAD.WIDE R12, R25, 0x4, R12 ;  /* 0x00000004190c7825 */ /* 0x000fe200078e020c */
[----:B------:R-:W4:Y:S04]  /*02a0*/  LDG.E.U8 R23, desc[UR6][R8.64] ;  /* 0x0000000608177981 */ /* 0x000f28000c1e1100 */
[----:B------:R-:W4:Y:S04]  /*02b0*/  LDG.E R16, desc[UR6][R4.64+0x8] ;  /* 0x0000080604107981 */ /* 0x000f28000c1e1900 */
[----:B------:R-:W5:Y:S04]  /*02c0*/  LDG.E R18, desc[UR6][R10.64] ;  /* 0x000000060a127981 */ /* 0x000f68000c1e1900 */
[----:B------:R-:W5:Y:S04]  /*02d0*/  LDG.E.U8 R21, desc[UR6][R12.64+0x8] ;  /* 0x000008060c157981 */ /* 0x000f68000c1e1100 */
[----:B------:R-:W5:Y:S04]  /*02e0*/  LDG.E R19, desc[UR6][R10.64+0x4] ;  /* 0x000004060a137981 */ /* 0x000f68000c1e1900 */
[----:B------:R-:W5:Y:S01]  /*02f0*/  LDG.E.U8 R20, desc[UR6][R12.64+0x4] ;  /* 0x000004060c147981 */ /* 0x000f62000c1e1100 */
[----:B------:R-:W-:Y:S01]  /*0300*/  UIADD3 UR4, UP0, UPT, UR4, UR14, URZ ;  /* 0x0000000e04047290 */ /* 0x000fe2000ff1e0ff */
[----:B0-----:R-:W-:-:S03]  /*0310*/  IMAD.WIDE.U32 R14, R27, UR12, R2 ;  /* 0x0000000c1b0e7c25 */ /* 0x001fc6000f8e0002 */
[----:B------:R-:W-:Y:S01]  /*0320*/  UIADD3.X UR5, UPT, UPT, UR5, UR15, URZ, UP0, !UPT ;  /* 0x0000000f05057290 */ /* 0x000fe200087fe4ff */
[----:B------:R-:W-:Y:S01]  /*0330*/  IMAD R15, R27, UR13, R15 ;  /* 0x0000000d1b0f7c24 */ /* 0x000fe2000f8e020f */
[----:B------:R-:W-:Y:S01]  /*0340*/  MOV R2, UR4 ;  /* 0x0000000400027c02 */ /* 0x000fe20008000f00 */
[----:B------:R-:W-:-:S03]  /*0350*/  IMAD.WIDE R14, R25, 0x4, R14 ;  /* 0x00000004190e7825 */ /* 0x000fc600078e020e */
[----:B------:R-:W-:Y:S01]  /*0360*/  MOV R3, UR5 ;  /* 0x0000000500037c02 */ /* 0x000fe20008000f00 */
[----:B------:R-:W5:Y:S04]  /*0370*/  LDG.E.U8 R25, desc[UR6][R12.64] ;  /* 0x000000060c197981 */ /* 0x000f68000c1e1100 */
[----:B------:R-:W5:Y:S04]  /*0380*/  LDG.E.U8 R24, desc[UR6][R14.64+0x8] ;  /* 0x000008060e187981 */ /* 0x000f68000c1e1100 */
[----:B------:R-:W5:Y:S01]  /*0390*/  LDG.E.U8 R26, desc[UR6][R14.64+0x4] ;  /* 0x000004060e1a7981 */ /* 0x000f62000c1e1100 */
[----:B--2---:R-:W-:-:S03]  /*03a0*/  IMAD R29, R22, R29, RZ ;  /* 0x0000001d161d7224 */ /* 0x004fc600078e02ff */
[----:B------:R-:W2:Y:S01]  /*03b0*/  LDG.E R22, desc[UR6][R10.64+0x8] ;  /* 0x000008060a167981 */ /* 0x000ea2000c1e1900 */
[----:B---3--:R-:W-:-:S03]  /*03c0*/  IMAD R0, R0, R17, R29 ;  /* 0x0000001100007224 */ /* 0x008fc600078e021d */
[----:B------:R-:W3:Y:S01]  /*03d0*/  LDG.E R17, desc[UR6][R2.64] ;  /* 0x0000000602117981 */ /* 0x000ee2000c1e1900 */
[----:B----4-:R-:W-:-:S03]  /*03e0*/  IMAD R0, R23, R16, R0 ;  /* 0x0000001017007224 */ /* 0x010fc600078e0200 */
[----:B------:R-:W4:Y:S01]  /*03f0*/  LDG.E R23, desc[UR6][R2.64+0x4] ;  /* 0x0000040602177981 */ /* 0x000f22000c1e1900 */
[----:B-----5:R-:W-:-:S03]  /*0400*/  IMAD R16, R21, R18, R0 ;  /* 0x0000001215107224 */ /* 0x020fc600078e0200 */
[----:B------:R-:W5:Y:S01]  /*0410*/  LDG.E R18, desc[UR6][R2.64+0x8] ;  /* 0x0000080602127981 */ /* 0x000f62000c1e1900 */
[----:B------:R-:W0:Y:S03]  /*0420*/  LDC R0, c[0x0][0x3b8] ;  /* 0x0000ee00ff007b82 */ /* 0x000e260000000800 */
[----:B------:R-:W5:Y:S01]  /*0430*/  LDG.E.U8 R21, desc[UR6][R14.64] ;  /* 0x000000060e157981 */ /* 0x000f62000c1e1100 */
[----:B------:R-:W-:Y:S01]  /*0440*/  IMAD R20, R20, R19, R16 ;  /* 0x0000001314147224 */ /* 0x000fe200078e0210 */
[----:B0-----:R-:W-:-:S04]  /*0450*/  IABS R16, R0 ;  /* 0x0000000000107213 */ /* 0x001fc80000000000 */
[----:B------:R-:W0:Y:S08]  /*0460*/  I2F.RP R27, R16 ;  /* 0x00000010001b7306 */ /* 0x000e300000209400 */
[----:B0-----:R-:W0:Y:S02]  /*0470*/  MUFU.RCP R27, R27 ;  /* 0x0000001b001b7308 */ /* 0x001e240000001000 */
[----:B0-----:R-:W-:-:S06]  /*0480*/  VIADD R28, R27, 0xffffffe ;  /* 0x0ffffffe1b1c7836 */ /* 0x001fcc0000000000 */
[----:B------:R-:W0:Y:S01]  /*0490*/  F2I.FTZ.U32.TRUNC.NTZ R19, R28 ;  /* 0x0000001c00137305 */ /* 0x000e22000021f000 */
[----:B------:R-:W-:Y:S01]  /*04a0*/  BSSY.RECONVERGENT B0, `(.L_x_0) ;  /* 0x0000024000007945 */ /* 0x000fe20003800200 */
[----:B--2---:R-:W-:-:S04]  /*04b0*/  IMAD R20, R25, R22, R20 ;  /* 0x0000001619147224 */ /* 0x004fc800078e0214 */
[----:B---3--:R-:W-:Y:S01]  /*04c0*/  IMAD R17, R24, R17, R20 ;  /* 0x0000001118117224 */ /* 0x008fe200078e0214 */
[----:B0-----:R-:W-:-:S03]  /*04d0*/  IADD3 R20, PT, PT, RZ, -R19, RZ ;  /* 0x80000013ff147210 */ /* 0x001fc60007ffe0ff */
[----:B----4-:R-:W-:Y:S01]  /*04e0*/  IMAD R17, R26, R23, R17 ;  /* 0x000000171a117224 */ /* 0x010fe200078e0211 */
[----:B------:R-:W-:-:S03]  /*04f0*/  MOV R23, R20 ;  /* 0x0000001400177202 */ /* 0x000fc60000000f00 */
[----:B-----5:R-:W-:Y:S02]  /*0500*/  IMAD R17, R21, R18, R17 ;  /* 0x0000001215117224 */ /* 0x020fe400078e0211 */
[----:B------:R-:W-:Y:S02]  /*0510*/  IMAD R21, R23, R16, RZ ;  /* 0x0000001017157224 */ /* 0x000fe400078e02ff */
[----:B------:R-:W-:Y:S01]  /*0520*/  IMAD.MOV.U32 R18, RZ, RZ, RZ ;  /* 0x000000ffff127224 */ /* 0x000fe200078e00ff */
[----:B------:R-:W-:-:S03]  /*0530*/  IABS R20, R17 ;  /* 0x0000001100147213 */ /* 0x000fc60000000000 */
[----:B------:R-:W-:Y:S01]  /*0540*/  IMAD.HI.U32 R19, R19, R21, R18 ;  /* 0x0000001513137227 */ /* 0x000fe200078e0012 */
[----:B------:R-:W-:-:S05]  /*0550*/  MOV R21, R20 ;  /* 0x0000001400157202 */ /* 0x000fca0000000f00 */
[----:B------:R-:W-:-:S05]  /*0560*/  IMAD.HI.U32 R18, R19, R21, RZ ;  /* 0x0000001513127227 */ /* 0x000fca00078e00ff */
[----:B------:R-:W-:-:S05]  /*0570*/  IADD3 R20, PT, PT, -R18, RZ, RZ ;  /* 0x000000ff12147210 */ /* 0x000fca0007ffe1ff */
[----:B------:R-:W-:-:S05]  /*0580*/  IMAD R21, R16, R20, R21 ;  /* 0x0000001410157224 */ /* 0x000fca00078e0215 */
[----:B------:R-:W-:Y:S02]  /*0590*/  ISETP.GT.U32.AND P1, PT, R16, R21, PT ;  /* 0x000000151000720c */ /* 0x000fe40003f24070 */
[----:B------:R-:W-:-:S11]  /*05a0*/  LOP3.LUT R17, R17, R0, RZ, 0x3c, !PT ;  /* 0x0000000011117212 */ /* 0x000fd600078e3cff */
[----:B------:R-:W-:-:S05]  /*05b0*/  @!P1 IMAD.IADD R21, R21, 0x1, -R16 ;  /* 0x0000000115159824 */ /* 0x000fca00078e0a10 */
[----:B------:R-:W-:Y:S02]  /*05c0*/  ISETP.GE.U32.AND P0, PT, R21, R16, PT ;  /* 0x000000101500720c */ /* 0x000fe40003f06070 */
[----:B------:R-:W-:Y:S02]  /*05d0*/  ISETP.GE.AND P2, PT, R17, RZ, PT ;  /* 0x000000ff1100720c */ /* 0x000fe40003f46270 */
[----:B------:R-:W-:-:S09]  /*05e0*/  @!P1 IADD3 R18, PT, PT, R18, 0x1, RZ ;  /* 0x0000000112129810 */ /* 0x000fd20007ffe0ff */
[----:B------:R-:W-:-:S04]  /*05f0*/  @P0 IADD3 R18, PT, PT, R18, 0x1, RZ ;  /* 0x0000000112120810 */ /* 0x000fc80007ffe0ff */
[----:B------:R-:W-:Y:S02]  /*0600*/  MOV R17, R18 ;  /* 0x0000001200117202 */ /* 0x000fe40000000f00 */
[----:B------:R-:W-:Y:S02]  /*0610*/  ISETP.NE.AND P0, PT, R0, RZ, PT ;  /* 0x000000ff0000720c */ /* 0x000fe40003f05270 */
[----:B------:R-:W-:Y:S01]  /*0620*/  LOP3.LUT R18, RZ, R0, RZ, 0x33, !PT ;  /* 0x00000000ff127212 */ /* 0x000fe200078e33ff */
[----:B------:R-:W-:-:S05]  /*0630*/  @!P2 IMAD.MOV R17, RZ, RZ, -R17 ;  /* 0x000000ffff11a224 */ /* 0x000fca00078e0a11 */
[----:B------:R-:W-:-:S04]  /*0640*/  SEL R20, R18, R17, !P0 ;  /* 0x0000001112147207 */ /* 0x000fc80004000000 */
[----:B------:R-:W-:Y:S02]  /*0650*/  ISETP.GE.AND P1, PT, R20, RZ, PT ;  /* 0x000000ff1400720c */ /* 0x000fe40003f26270 */
[----:B------:R-:W-:-:S11]  /*0660*/  MOV R17, 0xff000000 ;  /* 0xff00000000117802 */ /* 0x000fd60000000f00 */
[----:B------:R-:W-:Y:S05]  /*0670*/  @!P1 BRA `(.L_x_1) ;  /* 0x0000000000189947 */ /* 0x000fea0003800000 */
[----:B------:R-:W-:-:S13]  /*0680*/  ISETP.GE.U32.AND P1, PT, R20, 0x100, PT ;  /* 0x000001001400780c */ /* 0x000fda0003f26070 */
[----:B------:R-:W-:Y:S02]  /*0690*/  @P1 MOV R17, 0xff0000ff ;  /* 0xff0000ff00111802 */ /* 0x000fe40000000f00 */
[----:B------:R-:W-:Y:S02]  /*06a0*/  @P1 MOV R21, 0xff0000ff ;  /* 0xff0000ff00151802 */ /* 0x000fe40000000f00 */
[----:B------:R-:W-:-:S03]  /*06b0*/  @!P1 LOP3.LUT R17, R20, 0xff000000, RZ, 0xfc, !PT ;  /* 0xff00000014119812 */ /* 0x000fc600078efcff */
[----:B------:R0:W-:Y:S04]  /*06c0*/  @P1 STG.E desc[UR6][R6.64], R21 ;  /* 0x0000001506001986 */ /* 0x0001e8000c101906 */
[----:B------:R0:W-:Y:S02]  /*06d0*/  @!P1 STG.E desc[UR6][R6.64], R17 ;  /* 0x0000001106009986 */ /* 0x0001e4000c101906 */
.L_x_1:
[----:B------:R-:W-:Y:S05]  /*06e0*/  BSYNC.RECONVERGENT B0 ;  /* 0x0000000000007941 */ /* 0x000fea0003800200 */
.L_x_0:
[----:B------:R-:W2:Y:S04]  /*06f0*/  LDG.E.U8 R20, desc[UR6][R8.64+0x9] ;  /* 0x0000090608147981 */ /* 0x000ea8000c1e1100 */
[----:B0-----:R-:W2:Y:S04]  /*0700*/  LDG.E R21, desc[UR6][R4.64] ;  /* 0x0000000604157981 */ /* 0x001ea8000c1e1900 */
[----:B------:R-:W3:Y:S04]  /*0710*/  LDG.E.U8 R23, desc[UR6][R8.64+0x5] ;  /* 0x0000050608177981 */ /* 0x000ee8000c1e1100 */
[----:B------:R-:W3:Y:S04]  /*0720*/  LDG.E R22, desc[UR6][R4.64+0x4] ;  /* 0x0000040604167981 */ /* 0x000ee8000c1e1900 */
[----:B------:R-:W4:Y:S04]  /*0730*/  LDG.E.U8 R25, desc[UR6][R8.64+0x1] ;  /* 0x0000010608197981 */ /* 0x000f28000c1e1100 */
[----:B------:R-:W4:Y:S04]  /*0740*/  LDG.E R24, desc[UR6][R4.64+0x8] ;  /* 0x0000080604187981 */ /* 0x000f28000c1e1900 */
[----:B------:R-:W5:Y:S01]  /*0750*/  LDG.E R26, desc[UR6][R10.64+0x4] ;  /* 0x000004060a1a7981 */ /* 0x000f62000c1e1900 */
[----:B--2---:R-:W-:-:S03]  /*0760*/  IMAD R20, R20, R21, RZ ;  /* 0x0000001514147224 */ /* 0x004fc600078e02ff */
[----:B------:R-:W2:Y:S01]  /*0770*/  LDG.E R21, desc[UR6][R10.64+0x8] ;  /* 0x000008060a157981 */ /* 0x000ea2000c1e1900 */
[----:B---3--:R-:W-:-:S03]  /*0780*/  IMAD R20, R23, R22, R20 ;  /* 0x0000001617147224 */ /* 0x008fc600078e0214 */
[----:B------:R-:W3:Y:S04]  /*0790*/  LDG.E.U8 R23, desc[UR6][R12.64+0x9] ;  /* 0x000009060c177981 */ /* 0x000ee8000c1e1100 */
[----:B------:R-:W3:Y:S01]  /*07a0*/  LDG.E R22, desc[UR6][R10.64] ;  /* 0x000000060a167981 */ /* 0x000ee2000c1e1900 */
[----:B----4-:R-:W-:-:S03]  /*07b0*/  IMAD R24, R25, R24, R20 ;  /* 0x0000001819187224 */ /* 0x010fc600078e0214 */
[----:B------:R-:W5:Y:S04]  /*07c0*/  LDG.E.U8 R25, desc[UR6][R12.64+0x5] ;  /* 0x000005060c197981 */ /* 0x000f68000c1e1100 */
[----:B------:R-:W2:Y:S01]  /*07d0*/  LDG.E.U8 R20, desc[UR6][R12.64+0x1] ;  /* 0x000001060c147981 */ /* 0x000ea2000c1e1100 */
[----:B---3--:R-:W-:-:S03]  /*07e0*/  IMAD R22, R23, R22, R24 ;  /* 0x0000001617167224 */ /* 0x008fc600078e0218 */
[----:B------:R-:W3:Y:S01]  /*07f0*/  LDG.E.U8 R23, desc[UR6][R14.64+0x9] ;  /* 0x000009060e177981 */ /* 0x000ee2000c1e1100 */
[----:B-----5:R-:W-:-:S03]  /*0800*/  IMAD R22, R25, R26, R22 ;  /* 0x0000001a19167224 */ /* 0x020fc600078e0216 */
[----:B------:R-:W3:Y:S01]  /*0810*/  LDG.E R24, desc[UR6][R2.64] ;  /* 0x0000000602187981 */ /* 0x000ee2000c1e1900 */
[----:B--2---:R-:W-:-:S03]  /*0820*/  IMAD R20, R20, R21, R22 ;  /* 0x0000001514147224 */ /* 0x004fc600078e0216 */
[----:B------:R-:W2:Y:S04]  /*0830*/  LDG.E.U8 R21, desc[UR6][R14.64+0x5] ;  /* 0x000005060e157981 */ /* 0x000ea8000c1e1100 */
[----:B------:R-:W2:Y:S04]  /*0840*/  LDG.E R22, desc[UR6][R2.64+0x4] ;  /* 0x0000040602167981 */ /* 0x000ea8000c1e1900 */
[----:B------:R-:W4:Y:S04]  /*0850*/  LDG.E.U8 R25, desc[UR6][R14.64+0x1] ;  /* 0x000001060e197981 */ /* 0x000f28000c1e1100 */
[----:B------:R-:W4:Y:S01]  /*0860*/  LDG.E R26, desc[UR6][R2.64+0x8] ;  /* 0x00000806021a7981 */ /* 0x000f22000c1e1900 */
[----:B------:R-:W-:Y:S01]  /*0870*/  BSSY.RECONVERGENT B0, `(.L_x_2) ;  /* 0x0000019000007945 */ /* 0x000fe20003800200 */
[----:B---3--:R-:W-:-:S04]  /*0880*/  IMAD R20, R23, R24, R20 ;  /* 0x0000001817147224 */ /* 0x008fc800078e0214 */
[----:B--2---:R-:W-:-:S04]  /*0890*/  IMAD R20, R21, R22, R20 ;  /* 0x0000001615147224 */ /* 0x004fc800078e0214 */
[----:B----4-:R-:W-:-:S05]  /*08a0*/  IMAD R25, R25, R26, R20 ;  /* 0x0000001a19197224 */ /* 0x010fca00078e0214 */
[----:B------:R-:W-:-:S05]  /*08b0*/  IABS R21, R25 ;  /* 0x0000001900157213 */ /* 0x000fca0000000000 */
[----:B------:R-:W-:-:S04]  /*08c0*/  IMAD.HI.U32 R20, R19, R21, RZ ;  /* 0x0000001513147227 */ /* 0x000fc800078e00ff */
[----:B------:R-:W-:-:S04]  /*08d0*/  IMAD.MOV R22, RZ, RZ, -R20 ;  /* 0x000000ffff167224 */ /* 0x000fc800078e0a14 */
[----:B------:R-:W-:-:S05]  /*08e0*/  IMAD R21, R16, R22, R21 ;  /* 0x0000001610157224 */ /* 0x000fca00078e0215 */
[----:B------:R-:W-:Y:S02]  /*08f0*/  ISETP.GT.U32.AND P2, PT, R16, R21, PT ;  /* 0x000000151000720c */ /* 0x000fe40003f44070 */
[----:B------:R-:W-:-:S11]  /*0900*/  LOP3.LUT R25, R25, R0, RZ, 0x3c, !PT ;  /* 0x0000000019197212 */ /* 0x000fd600078e3cff */
[----:B------:R-:W-:-:S04]  /*0910*/  @!P2 IADD3 R21, PT, PT, R21, -R16, RZ ;  /* 0x800000101515a210 */ /* 0x000fc80007ffe0ff */
[----:B------:R-:W-:Y:S02]  /*0920*/  ISETP.GE.U32.AND P1, PT, R21, R16, PT ;  /* 0x000000101500720c */ /* 0x000fe40003f26070 */
[----:B------:R-:W-:Y:S02]  /*0930*/  ISETP.GE.AND P3, PT, R25, RZ, PT ;  /* 0x000000ff1900720c */ /* 0x000fe40003f66270 */
[----:B------:R-:W-:-:S09]  /*0940*/  @!P2 IADD3 R20, PT, PT, R20, 0x1, RZ ;  /* 0x000000011414a810 */ /* 0x000fd20007ffe0ff */
[----:B------:R-:W-:-:S05]  /*0950*/  @P1 IADD3 R20, PT, PT, R20, 0x1, RZ ;  /* 0x0000000114141810 */ /* 0x000fca0007ffe0ff */
[----:B------:R-:W-:-:S05]  /*0960*/  @!P3 IMAD.MOV R20, RZ, RZ, -R20 ;  /* 0x000000ffff14b224 */ /* 0x000fca00078e0a14 */
[----:B------:R-:W-:-:S04]  /*0970*/  SEL R20, R18, R20, !P0 ;  /* 0x0000001412147207 */ /* 0x000fc80004000000 */
[----:B------:R-:W-:-:S13]  /*0980*/  ISETP.GE.AND P1, PT, R20, RZ, PT ;  /* 0x000000ff1400720c */ /* 0x000fda0003f26270 */
[----:B------:R-:W-:Y:S05]  /*0990*/  @!P1 BRA `(.L_x_3) ;  /* 0x0000000000189947 */ /* 0x000fea0003800000 */
[----:B------:R-:W-:-:S13]  /*09a0*/  ISETP.GT.U32.AND P1, PT, R20, 0xff, PT ;  /* 0x000000ff1400780c */ /* 0x000fda0003f24070 */
[----:B------:R-:W-:-:S04]  /*09b0*/  @!P1 SHF.L.U32 R20, R20, 0x8, RZ ;  /* 0x0000000814149819 */ /* 0x000fc800000006ff */
[----:B------:R-:W-:-:S05]  /*09c0*/  @!P1 LOP3.LUT R17, R17, R20, RZ, 0xfc, !PT ;  /* 0x0000001411119212 */ /* 0x000fca00078efcff */
[----:B------:R0:W-:Y:S01]  /*09d0*/  @!P1 STG.E desc[UR6][R6.64], R17 ;  /* 0x0000001106009986 */ /* 0x0001e2000c101906 */
[----:B------:R-:W-:-:S05]  /*09e0*/  @P1 LOP3.LUT R17, R17, 0xff00, RZ, 0xfc, !PT ;  /* 0x0000ff0011111812 */ /* 0x000fca00078efcff */
[----:B------:R0:W-:Y:S02]  /*09f0*/  @P1 STG.E desc[UR6][R6.64], R17 ;  /* 0x0000001106001986 */ /* 0x0001e4000c101906 */
.L_x_3:
[----:B------:R-:W-:Y:S05]  /*0a00*/  BSYNC.RECONVERGENT B0 ;  /* 0x0000000000007941 */ /* 0x000fea0003800200 */
.L_x_2:
[----:B------:R-:W2:Y:S04]  /*0a10*/  LDG.E.U8 R20, desc[UR6][R8.64+0xa] ;  /* 0x00000a0608147981 */ /* 0x000ea8000c1e1100 */
[----:B------:R-:W2:Y:S04]  /*0a20*/  LDG.E R23, desc[UR6][R4.64] ;  /* 0x0000000604177981 */ /* 0x000ea8000c1e1900 */
[----:B------:R-:W3:Y:S04]  /*0a30*/  LDG.E.U8 R22, desc[UR6][R8.64+0x6] ;  /* 0x0000060608167981 */ /* 0x000ee8000c1e1100 */
[----:B------:R-:W3:Y:S04]  /*0a40*/  LDG.E R21, desc[UR6][R4.64+0x4] ;  /* 0x0000040604157981 */ /* 0x000ee8000c1e1900 */
[----:B------:R-:W4:Y:S04]  /*0a50*/  LDG.E.U8 R24, desc[UR6][R8.64+0x2] ;  /* 0x0000020608187981 */ /* 0x000f28000c1e1100 */
[----:B------:R-:W4:Y:S04]  /*0a60*/  LDG.E R29, desc[UR6][R4.64+0x8] ;  /* 0x00000806041d7981 */ /* 0x000f28000c1e1900 */
[----:B------:R-:W5:Y:S04]  /*0a70*/  LDG.E.U8 R27, desc[UR6][R12.64+0xa] ;  /* 0x00000a060c1b7981 */ /* 0x000f68000c1e1100 */
[----:B------:R-:W5:Y:S04]  /*0a80*/  LDG.E R28, desc[UR6][R10.64] ;  /* 0x000000060a1c7981 */ /* 0x000f68000c1e1900 */
[----:B------:R-:W5:Y:S04]  /*0a90*/  LDG.E.U8 R25, desc[UR6][R12.64+0x6] ;  /* 0x000006060c197981 */ /* 0x000f68000c1e1100 */
[----:B------:R-:W5:Y:S04]  /*0aa0*/  LDG.E R26, desc[UR6][R10.64+0x4] ;  /* 0x000004060a1a7981 */ /* 0x000f68000c1e1900 */
[----:B------:R-:W5:Y:S04]  /*0ab0*/  LDG.E.U8 R4, desc[UR6][R14.64+0xa] ;  /* 0x00000a060e047981 */ /* 0x000f68000c1e1100 */
[----:B------:R-:W5:Y:S04]  /*0ac0*/  LDG.E.U8 R12, desc[UR6][R12.64+0x2] ;  /* 0x000002060c0c7981 */ /* 0x000f68000c1e1100 */
[----:B------:R2:W5:Y:S04]  /*0ad0*/  LDG.E R11, desc[UR6][R10.64+0x8] ;  /* 0x000008060a0b7981 */ /* 0x000568000c1e1900 */
[----:B------:R-:W5:Y:S04]  /*0ae0*/  LDG.E R9, desc[UR6][R2.64] ;  /* 0x0000000602097981 */ /* 0x000f68000c1e1900 */
[----:B------:R-:W5:Y:S04]  /*0af0*/  LDG.E.U8 R8, desc[UR6][R14.64+0x6] ;  /* 0x000006060e087981 */ /* 0x000f68000c1e1100 */
[----:B------:R-:W5:Y:S01]  /*0b00*/  LDG.E.U8 R5, desc[UR6][R14.64+0x2] ;  /* 0x000002060e057981 */ /* 0x000f62000c1e1100 */
[----:B--2---:R-:W-:-:S03]  /*0b10*/  IMAD R10, R20, R23, RZ ;  /* 0x00000017140a7224 */ /* 0x004fc600078e02ff */
[----:B------:R-:W2:Y:S04]  /*0b20*/  LDG.E R23, desc[UR6][R2.64+0x4] ;  /* 0x0000040602177981 */ /* 0x000ea8000c1e1900 */
[----:B------:R-:W2:Y:S01]  /*0b30*/  LDG.E R20, desc[UR6][R2.64+0x8] ;  /* 0x0000080602147981 */ /* 0x000ea2000c1e1900 */
[----:B---3--:R-:W-:-:S04]  /*0b40*/  IMAD R21, R22, R21, R10 ;  /* 0x0000001516157224 */ /* 0x008fc800078e020a */
[----:B----4-:R-:W-:-:S04]  /*0b50*/  IMAD R21, R24, R29, R21 ;  /* 0x0000001d18157224 */ /* 0x010fc800078e0215 */
[----:B-----5:R-:W-:-:S04]  /*0b60*/  IMAD R21, R27, R28, R21 ;  /* 0x0000001c1b157224 */ /* 0x020fc800078e0215 */
[----:B------:R-:W-:-:S04]  /*0b70*/  IMAD R21, R25, R26, R21 ;  /* 0x0000001a19157224 */ /* 0x000fc800078e0215 */
[----:B------:R-:W-:-:S04]  /*0b80*/  IMAD R11, R12, R11, R21 ;  /* 0x0000000b0c0b7224 */ /* 0x000fc800078e0215 */
[----:B------:R-:W-:-:S04]  /*0b90*/  IMAD R4, R4, R9, R11 ;  /* 0x0000000904047224 */ /* 0x000fc800078e020b */
[----:B--2---:R-:W-:-:S04]  /*0ba0*/  IMAD R4, R8, R23, R4 ;  /* 0x0000001708047224 */ /* 0x004fc800078e0204 */
[----:B------:R-:W-:-:S05]  /*0bb0*/  IMAD R5, R5, R20, R4 ;  /* 0x0000001405057224 */ /* 0x000fca00078e0204 */
[----:B------:R-:W-:-:S05]  /*0bc0*/  IABS R4, R5 ;  /* 0x0000000500047213 */ /* 0x000fca0000000000 */
[----:B------:R-:W-:-:S05]  /*0bd0*/  IMAD.HI.U32 R19, R19, R4, RZ ;  /* 0x0000000413137227 */ /* 0x000fca00078e00ff */
[----:B------:R-:W-:-:S05]  /*0be0*/  IADD3 R3, PT, PT, -R19, RZ, RZ ;  /* 0x000000ff13037210 */ /* 0x000fca0007ffe1ff */
[----:B------:R-:W-:-:S05]  /*0bf0*/  IMAD R3, R16, R3, R4 ;  /* 0x0000000310037224 */ /* 0x000fca00078e0204 */
[----:B------:R-:W-:Y:S02]  /*0c00*/  ISETP.GT.U32.AND P2, PT, R16, R3, PT ;  /* 0x000000031000720c */ /* 0x000fe40003f44070 */
[----:B------:R-:W-:-:S11]  /*0c10*/  LOP3.LUT R0, R5, R0, RZ, 0x3c, !PT ;  /* 0x0000000005007212 */ /* 0x000fd600078e3cff */
[----:B------:R-:W-:-:S04]  /*0c20*/  @!P2 IADD3 R3, PT, PT, R3, -R16, RZ ;  /* 0x800000100303a210 */ /* 0x000fc80007ffe0ff */
[----:B------:R-:W-:Y:S02]  /*0c30*/  ISETP.GE.U32.AND P1, PT, R3, R16, PT ;  /* 0x000000100300720c */ /* 0x000fe40003f26070 */
[----:B------:R-:W-:Y:S01]  /*0c40*/  ISETP.GE.AND P3, PT, R0, RZ, PT ;  /* 0x000000ff0000720c */ /* 0x000fe20003f66270 */
[----:B------:R-:W-:-:S10]  /*0c50*/  @!P2 VIADD R19, R19, 0x1 ;  /* 0x000000011313a836 */ /* 0x000fd40000000000 */
[----:B------:R-:W-:-:S04]  /*0c60*/  @P1 IADD3 R19, PT, PT, R19, 0x1, RZ ;  /* 0x0000000113131810 */ /* 0x000fc80007ffe0ff */
[----:B------:R-:W-:-:S04]  /*0c70*/  @!P3 IADD3 R19, PT, PT, -R19, RZ, RZ ;  /* 0x000000ff1313b210 */ /* 0x000fc80007ffe1ff */
[----:B------:R-:W-:-:S04]  /*0c80*/  SEL R0, R18, R19, !P0 ;  /* 0x0000001312007207 */ /* 0x000fc80004000000 */
[----:B------:R-:W-:-:S13]  /*0c90*/  ISETP.GE.AND P0, PT, R0, RZ, PT ;  /* 0x000000ff0000720c */ /* 0x000fda0003f06270 */
[----:B------:R-:W-:Y:S05]  /*0ca0*/  @!P0 EXIT ;  /* 0x000000000000894d */ /* 0x000fea0003800000 */
[----:B------:R-:W-:-:S13]  /*0cb0*/  ISETP.GT.U32.AND P0, PT, R0, 0xff, PT ;  /* 0x000000ff0000780c */ /* 0x000fda0003f04070 */
[----:B------:R-:W-:-:S04]  /*0cc0*/  @!P0 SHF.L.U32 R0, R0, 0x10, RZ ;  /* 0x0000001000008819 */ /* 0x000fc800000006ff */
[----:B------:R-:W-:-:S05]  /*0cd0*/  @!P0 LOP3.LUT R3, R17, R0, RZ, 0xfc, !PT ;  /* 0x0000000011038212 */ /* 0x000fca00078efcff */
[----:B------:R1:W-:Y:S01]  /*0ce0*/  @!P0 STG.E desc[UR6][R6.64], R3 ;  /* 0x0000000306008986 */ /* 0x0003e2000c101906 */
[----:B------:R-:W-:Y:S05]  /*0cf0*/  @!P0 EXIT ;  /* 0x000000000000894d */ /* 0x000fea0003800000 */
[----:B0-----:R-:W-:-:S05]  /*0d00*/  LOP3.LUT R17, R17, 0xff0000, RZ, 0xfc, !PT ;  /* 0x00ff000011117812 */ /* 0x001fca00078efcff */
[----:B------:R-:W-:Y:S01]  /*0d10*/  STG.E desc[UR6][R6.64], R17 ;  /* 0x0000001106007986 */ /* 0x000fe2000c101906 */
[----:B------:R-:W-:Y:S05]  /*0d20*/  EXIT ;  /* 0x000000000000794d */ /* 0x000fea0003800000 */
.L_x_4:
[----:B------:R-:W-:-:S00]  /*0d30*/  BRA `(.L_x_4) ;  /* 0xfffffffc00fc7947 */ /* 0x000fc0000383ffff */
[----:B------:R-:W-:-:S00]  /*0d40*/  NOP ;  /* 0x0000000000007918 */ /* 0x000fc00000000000 */
        /* <DEDUP_REMOVED lines=11> */
.L_x_5:


//--------------------- .nv.shared.reserved.0     --------------------------
	.section	.nv.shared.reserved.0,"aw",@nobits
	.weak		__nv_reservedSMEM_offset_0_alias
	.size		__nv_reservedSMEM_offset_0_alias, 0, 64
	.other		__nv_reservedSMEM_offset_0_alias,@"STO_CUDA_RESERVED_SHARED STV_DEFAULT"
__nv_reservedSMEM_offset_0_alias:
	.zero		0
	.zero		64


//--------------------- .nv.constant0._Z11convolutionPjmS_Pimmjji --------------------------
	.section	.nv.constant0._Z11convolutionPjmS_Pimmjji,"a",@progbits
	.sectionflags	@""
	.align	4
.nv.constant0._Z11convolutionPjmS_Pimmjji:
	.zero		956


//--------------------- SYMBOLS --------------------------

	.type		.nv.reservedSmem.offset0,@object
	.size		.nv.reservedSmem.offset0,0x4
